//
// Generated by NVIDIA NVVM Compiler
//
// Compiler Build ID: CL-36424714
// Cuda compilation tools, release 13.0, V13.0.88
// Based on NVVM 20.0.0
//

.version 9.0
.target sm_100
.address_size 64

	// .globl	_Z6MatAddPA4_fS0_S0_

.visible .entry _Z6MatAddPA4_fS0_S0_(
	.param .u64 .ptr .align 1 _Z6MatAddPA4_fS0_S0__param_0,
	.param .u64 .ptr .align 1 _Z6MatAddPA4_fS0_S0__param_1,
	.param .u64 .ptr .align 1 _Z6MatAddPA4_fS0_S0__param_2
)
{
	.reg .b32 	%r<3>;
	.reg .b32 	%f<4>;
	.reg .b64 	%rd<15>;

	ld.param.u64 	%rd1, [_Z6MatAddPA4_fS0_S0__param_0];
	ld.param.u64 	%rd2, [_Z6MatAddPA4_fS0_S0__param_1];
	ld.param.u64 	%rd3, [_Z6MatAddPA4_fS0_S0__param_2];
	cvta.to.global.u64 	%rd4, %rd3;
	cvta.to.global.u64 	%rd5, %rd2;
	cvta.to.global.u64 	%rd6, %rd1;
	mov.u32 	%r1, %tid.x;
	mov.u32 	%r2, %tid.y;
	mul.wide.u32 	%rd7, %r2, 16;
	add.s64 	%rd8, %rd6, %rd7;
	mul.wide.u32 	%rd9, %r1, 4;
	add.s64 	%rd10, %rd8, %rd9;
	ld.global.f32 	%f1, [%rd10];
	add.s64 	%rd11, %rd5, %rd7;
	add.s64 	%rd12, %rd11, %rd9;
	ld.global.f32 	%f2, [%rd12];
	add.f32 	%f3, %f1, %f2;
	add.s64 	%rd13, %rd4, %rd7;
	add.s64 	%rd14, %rd13, %rd9;
	st.global.f32 	[%rd14], %f3;
	ret;

}


// ===== COMPILED SASS (sm_100) =====

	.target	sm_100

	.elftype	@"ET_EXEC"


//--------------------- .note.nv.tkinfo           --------------------------
	.section	.note.nv.tkinfo,"",@"SHT_NOTE"
	.sectionflags	@"SHF_NOTE_NV_TKINFO"
	.tkinfo
        /*0018*/ 	.word	0x00000002
        /*0030*/ 	.string	""
        /*0030*/ 	.string	"ptxas"
        /*0030*/ 	.string	"Cuda compilation tools, release 13.0, V13.0.88"
        /*0030*/ 	.string	"Build cuda_13.0.r13.0/compiler.36424714_0"
        /*0030*/ 	.string	"-arch sm_100 -m 64 "



//--------------------- .note.nv.cuinfo           --------------------------
	.section	.note.nv.cuinfo,"",@"SHT_NOTE"
	.sectionflags	@"SHF_NOTE_NV_CUINFO"
        /*0018*/ 	.short	0x0002
        /*001a*/ 	.short	0x0064
        /*001c*/ 	.short	0x0082
	.zero		2


//--------------------- .nv.info                  --------------------------
	.section	.nv.info,"",@"SHT_CUDA_INFO"
	.align	4


	//----- nvinfo : EIATTR_REGCOUNT
	.align		4
        /*0000*/ 	.byte	0x04, 0x2f
        /*0002*/ 	.short	(.L_1 - .L_0)
	.align		4
.L_0:
        /*0004*/ 	.word	index@(_Z6MatAddPA4_fS0_S0_)
        /*0008*/ 	.word	0x0000000e


	//----- nvinfo : EIATTR_FRAME_SIZE
	.align		4
.L_1:
        /*000c*/ 	.byte	0x04, 0x11
        /*000e*/ 	.short	(.L_3 - .L_2)
	.align		4
.L_2:
        /*0010*/ 	.word	index@(_Z6MatAddPA4_fS0_S0_)
        /*0014*/ 	.word	0x00000000


	//----- nvinfo : EIATTR_MIN_STACK_SIZE
	.align		4
.L_3:
        /*0018*/ 	.byte	0x04, 0x12
        /*001a*/ 	.short	(.L_5 - .L_4)
	.align		4
.L_4:
        /*001c*/ 	.word	index@(_Z6MatAddPA4_fS0_S0_)
        /*0020*/ 	.word	0x00000000
.L_5:


//--------------------- .nv.compat                --------------------------
	.section	.nv.compat,"",@"SHT_CUDA_COMPAT_INFO"
	.align	4
        /*0000*/ 	.byte	0x02, 0x09, 0x00, 0x00, 0x02, 0x02, 0x01, 0x00, 0x02, 0x05, 0x05, 0x00, 0x03, 0x07, 0x01, 0x01
        /*0010*/ 	.byte	0x02, 0x03, 0x00, 0x00, 0x02, 0x06, 0x01, 0x00, 0x04, 0x0b, 0x08, 0x00, 0x09, 0x00, 0x00, 0x00
        /*0020*/ 	.byte	0x00, 0x00, 0x00, 0x00


//--------------------- .nv.info._Z6MatAddPA4_fS0_S0_ --------------------------
	.section	.nv.info._Z6MatAddPA4_fS0_S0_,"",@"SHT_CUDA_INFO"
	.sectionflags	@""
	.align	4


	//----- nvinfo : EIATTR_CUDA_API_VERSION
	.align		4
        /*0000*/ 	.byte	0x04, 0x37
        /*0002*/ 	.short	(.L_7 - .L_6)
.L_6:
        /*0004*/ 	.word	0x00000082


	//----- nvinfo : EIATTR_KPARAM_INFO
	.align		4
.L_7:
        /*0008*/ 	.byte	0x04, 0x17
        /*000a*/ 	.short	(.L_9 - .L_8)
.L_8:
        /*000c*/ 	.word	0x00000000
        /*0010*/ 	.short	0x0002
        /*0012*/ 	.short	0x0010
        /*0014*/ 	.byte	0x00, 0xf5, 0x21, 0x00


	//----- nvinfo : EIATTR_KPARAM_INFO
	.align		4
.L_9:
        /*0018*/ 	.byte	0x04, 0x17
        /*001a*/ 	.short	(.L_11 - .L_10)
.L_10:
        /*001c*/ 	.word	0x00000000
        /*0020*/ 	.short	0x0001
        /*0022*/ 	.short	0x0008
        /*0024*/ 	.byte	0x00, 0xf5, 0x21, 0x00


	//----- nvinfo : EIATTR_KPARAM_INFO
	.align		4
.L_11:
        /*0028*/ 	.byte	0x04, 0x17
        /*002a*/ 	.short	(.L_13 - .L_12)
.L_12:
        /*002c*/ 	.word	0x00000000
        /*0030*/ 	.short	0x0000
        /*0032*/ 	.short	0x0000
        /*0034*/ 	.byte	0x00, 0xf5, 0x21, 0x00


	//----- nvinfo : EIATTR_SPARSE_MMA_MASK
	.align		4
.L_13:
        /*0038*/ 	.byte	0x03, 0x50
        /*003a*/ 	.short	0x0000


	//----- nvinfo : EIATTR_MAXREG_COUNT
	.align		4
        /*003c*/ 	.byte	0x03, 0x1b
        /*003e*/ 	.short	0x00ff


	//----- nvinfo : EIATTR_MERCURY_ISA_VERSION
	.align		4
        /*0040*/ 	.byte	0x03, 0x5f
        /*0042*/ 	.short	0x0101


	//----- nvinfo : EIATTR_VRC_CTA_INIT_COUNT
	.align		4
        /*0044*/ 	.byte	0x02, 0x4a
	.zero		1
	.zero		1


	//----- nvinfo : EIATTR_EXIT_INSTR_OFFSETS
	.align		4
        /*0048*/ 	.byte	0x04, 0x1c
        /*004a*/ 	.short	(.L_15 - .L_14)


	//   ....[0]....
.L_14:
        /*004c*/ 	.word	0x00000110


	//----- nvinfo : EIATTR_CBANK_PARAM_SIZE
	.align		4
.L_15:
        /*0050*/ 	.byte	0x03, 0x19
        /*0052*/ 	.short	0x0018


	//----- nvinfo : EIATTR_PARAM_CBANK
	.align		4
        /*0054*/ 	.byte	0x04, 0x0a
        /*0056*/ 	.short	(.L_17 - .L_16)
	.align		4
.L_16:
        /*0058*/ 	.word	index@(.nv.constant0._Z6MatAddPA4_fS0_S0_)
        /*005c*/ 	.short	0x0380
        /*005e*/ 	.short	0x0018


	//----- nvinfo : EIATTR_SW_WAR
	.align		4
.L_17:
        /*0060*/ 	.byte	0x04, 0x36
        /*0062*/ 	.short	(.L_19 - .L_18)
.L_18:
        /*0064*/ 	.word	0x00000008
.L_19:


//--------------------- .nv.callgraph             --------------------------
	.section	.nv.callgraph,"",@"SHT_CUDA_CALLGRAPH"
	.align	4
	.sectionentsize	8
	.align		4
        /*0000*/ 	.word	0x00000000
	.align		4
        /*0004*/ 	.word	0xffffffff
	.align		4
        /*0008*/ 	.word	0x00000000
	.align		4
        /*000c*/ 	.word	0xfffffffe
	.align		4
        /*0010*/ 	.word	0x00000000
	.align		4
        /*0014*/ 	.word	0xfffffffd
	.align		4
        /*0018*/ 	.word	0x00000000
	.align		4
        /*001c*/ 	.word	0xfffffffc


//--------------------- .text._Z6MatAddPA4_fS0_S0_ --------------------------
	.section	.text._Z6MatAddPA4_fS0_S0_,"ax",@progbits
	.align	128
        .global         _Z6MatAddPA4_fS0_S0_
        .type           _Z6MatAddPA4_fS0_S0_,@function
        .size           _Z6MatAddPA4_fS0_S0_,(.L_x_1 - _Z6MatAddPA4_fS0_S0_)
        .other          _Z6MatAddPA4_fS0_S0_,@"STO_CUDA_ENTRY STV_DEFAULT"
_Z6MatAddPA4_fS0_S0_:
.text._Z6MatAddPA4_fS0_S0_:
[----:B------:R-:W-:Y:S01]  /*0000*/  LDC R1, c[0x0][0x37c] ;  /* 0x0000df00ff017b82 */ /* 0x000fe20000000800 */
[----:B------:R-:W0:Y:S07]  /*0010*/  S2R R11, SR_TID.Y ;  /* 0x00000000000b7919 */ /* 0x000e2e0000002200 */
[----:B------:R-:W0:Y:S01]  /*0020*/  LDC.64 R2, c[0x0][0x380] ;  /* 0x0000e000ff027b82 */ /* 0x000e220000000a00 */
[----:B------:R-:W1:Y:S01]  /*0030*/  LDCU.64 UR4, c[0x0][0x358] ;  /* 0x00006b00ff0477ac */ /* 0x000e620008000a00 */
[----:B------:R-:W2:Y:S06]  /*0040*/  S2R R9, SR_TID.X ;  /* 0x0000000000097919 */ /* 0x000eac0000002100 */
[----:B------:R-:W3:Y:S08]  /*0050*/  LDC.64 R4, c[0x0][0x388] ;  /* 0x0000e200ff047b82 */ /* 0x000ef00000000a00 */
[----:B------:R-:W4:Y:S01]  /*0060*/  LDC.64 R6, c[0x0][0x390] ;  /* 0x0000e400ff067b82 */ /* 0x000f220000000a00 */
[----:B0-----:R-:W-:-:S04]  /*0070*/  IMAD.WIDE.U32 R2, R11, 0x10, R2 ;  /* 0x000000100b027825 */ /* 0x001fc800078e0002 */
[----:B---3--:R-:W-:-:S04]  /*0080*/  IMAD.WIDE.U32 R4, R11, 0x10, R4 ;  /* 0x000000100b047825 */ /* 0x008fc800078e0004 */
[----:B--2---:R-:W-:-:S04]  /*0090*/  IMAD.WIDE.U32 R2, R9, 0x4, R2 ;  /* 0x0000000409027825 */ /* 0x004fc800078e0002 */
[----:B------:R-:W-:Y:S02]  /*00a0*/  IMAD.WIDE.U32 R4, R9, 0x4, R4 ;  /* 0x0000000409047825 */ /* 0x000fe400078e0004 */
[----:B-1----:R-:W2:Y:S04]  /*00b0*/  LDG.E R2, desc[UR4][R2.64] ;  /* 0x0000000402027981 */ /* 0x002ea8000c1e1900 */
[----:B------:R-:W2:Y:S01]  /*00c0*/  LDG.E R5, desc[UR4][R4.64] ;  /* 0x0000000404057981 */ /* 0x000ea2000c1e1900 */
[----:B----4-:R-:W-:-:S04]  /*00d0*/  IMAD.WIDE.U32 R6, R11, 0x10, R6 ;  /* 0x000000100b067825 */ /* 0x010fc800078e0006 */
[----:B------:R-:W-:-:S04]  /*00e0*/  IMAD.WIDE.U32 R6, R9, 0x4, R6 ;  /* 0x0000000409067825 */ /* 0x000fc800078e0006 */
[----:B--2---:R-:W-:-:S05]  /*00f0*/  FADD R9, R2, R5 ;  /* 0x0000000502097221 */ /* 0x004fca0000000000 */
[----:B------:R-:W-:Y:S01]  /*0100*/  STG.E desc[UR4][R6.64], R9 ;  /* 0x0000000906007986 */ /* 0x000fe2000c101904 */
[----:B------:R-:W-:Y:S05]  /*0110*/  EXIT ;  /* 0x000000000000794d */ /* 0x000fea0003800000 */
.L_x_0:
[----:B------:R-:W-:-:S00]  /*0120*/  BRA `(.L_x_0) ;  /* 0xfffffffc00fc7947 */ /* 0x000fc0000383ffff */
[----:B------:R-:W-:-:S00]  /*0130*/  NOP ;  /* 0x0000000000007918 */ /* 0x000fc00000000000 */
        /* <DEDUP_REMOVED lines=12> */
.L_x_1:


//--------------------- .nv.shared.reserved.0     --------------------------
	.section	.nv.shared.reserved.0,"aw",@nobits
	.weak		__nv_reservedSMEM_offset_0_alias
	.size		__nv_reservedSMEM_offset_0_alias, 0, 64
	.other		__nv_reservedSMEM_offset_0_alias,@"STO_CUDA_RESERVED_SHARED STV_DEFAULT"
__nv_reservedSMEM_offset_0_alias:
	.zero		0
	.zero		64


//--------------------- .nv.constant0._Z6MatAddPA4_fS0_S0_ --------------------------
	.section	.nv.constant0._Z6MatAddPA4_fS0_S0_,"a",@progbits
	.sectionflags	@""
	.align	4
.nv.constant0._Z6MatAddPA4_fS0_S0_:
	.zero		920


//--------------------- SYMBOLS --------------------------

	.type		.nv.reservedSmem.offset0,@object
	.size		.nv.reservedSmem.offset0,0x4
